//
// Generated by NVIDIA NVVM Compiler
//
// Compiler Build ID: CL-36424714
// Cuda compilation tools, release 13.0, V13.0.88
// Based on NVVM 20.0.0
//

.version 9.0
.target sm_100
.address_size 64

	// .globl	_Z13zeroPadKernelPiS_iPS_ii

.visible .entry _Z13zeroPadKernelPiS_iPS_ii(
	.param .u64 .ptr .align 1 _Z13zeroPadKernelPiS_iPS_ii_param_0,
	.param .u64 .ptr .align 1 _Z13zeroPadKernelPiS_iPS_ii_param_1,
	.param .u32 _Z13zeroPadKernelPiS_iPS_ii_param_2,
	.param .u64 .ptr .align 1 _Z13zeroPadKernelPiS_iPS_ii_param_3,
	.param .u32 _Z13zeroPadKernelPiS_iPS_ii_param_4,
	.param .u32 _Z13zeroPadKernelPiS_iPS_ii_param_5
)
{
	.reg .pred 	%p<12>;
	.reg .b32 	%r<56>;
	.reg .b64 	%rd<62>;

	ld.param.u64 	%rd17, [_Z13zeroPadKernelPiS_iPS_ii_param_0];
	ld.param.u64 	%rd15, [_Z13zeroPadKernelPiS_iPS_ii_param_1];
	ld.param.u64 	%rd16, [_Z13zeroPadKernelPiS_iPS_ii_param_3];
	ld.param.u32 	%r31, [_Z13zeroPadKernelPiS_iPS_ii_param_4];
	ld.param.u32 	%r30, [_Z13zeroPadKernelPiS_iPS_ii_param_5];
	cvta.to.global.u64 	%rd1, %rd17;
	mov.u32 	%r1, %ctaid.x;
	setp.ge.s32 	%p1, %r1, %r31;
	@%p1 bra 	$L__BB0_15;
	cvta.to.global.u64 	%rd18, %rd16;
	cvta.to.global.u64 	%rd19, %rd15;
	mul.wide.u32 	%rd20, %r1, 4;
	add.s64 	%rd21, %rd19, %rd20;
	ld.global.u32 	%r2, [%rd21];
	ld.global.u32 	%r33, [%rd21+4];
	sub.s32 	%r34, %r33, %r2;
	min.s32 	%r3, %r34, %r30;
	setp.lt.s32 	%p2, %r3, 1;
	mul.wide.u32 	%rd22, %r1, 8;
	add.s64 	%rd2, %rd18, %rd22;
	mov.b32 	%r52, 0;
	@%p2 bra 	$L__BB0_8;
	and.b32  	%r4, %r3, 3;
	setp.lt.u32 	%p3, %r3, 4;
	mov.b32 	%r52, 0;
	@%p3 bra 	$L__BB0_5;
	and.b32  	%r52, %r3, 2147483644;
	neg.s32 	%r47, %r52;
	add.s64 	%rd3, %rd1, 8;
	mov.b64 	%rd58, 0;
	mov.u32 	%r46, %r2;
$L__BB0_4:
	mul.wide.s32 	%rd24, %r46, 4;
	add.s64 	%rd25, %rd3, %rd24;
	ld.global.u32 	%r37, [%rd25+-8];
	ld.global.u64 	%rd26, [%rd2];
	cvta.to.global.u64 	%rd27, %rd26;
	add.s64 	%rd28, %rd27, %rd58;
	st.global.u32 	[%rd28], %r37;
	ld.global.u32 	%r38, [%rd25+-4];
	ld.global.u64 	%rd29, [%rd2];
	cvta.to.global.u64 	%rd30, %rd29;
	add.s64 	%rd31, %rd30, %rd58;
	st.global.u32 	[%rd31+4], %r38;
	ld.global.u32 	%r39, [%rd25];
	ld.global.u64 	%rd32, [%rd2];
	cvta.to.global.u64 	%rd33, %rd32;
	add.s64 	%rd34, %rd33, %rd58;
	st.global.u32 	[%rd34+8], %r39;
	ld.global.u32 	%r40, [%rd25+4];
	ld.global.u64 	%rd35, [%rd2];
	cvta.to.global.u64 	%rd36, %rd35;
	add.s64 	%rd37, %rd36, %rd58;
	st.global.u32 	[%rd37+12], %r40;
	add.s32 	%r47, %r47, 4;
	add.s64 	%rd58, %rd58, 16;
	add.s32 	%r46, %r46, 4;
	setp.ne.s32 	%p4, %r47, 0;
	@%p4 bra 	$L__BB0_4;
$L__BB0_5:
	setp.eq.s32 	%p5, %r4, 0;
	@%p5 bra 	$L__BB0_8;
	mul.wide.u32 	%rd59, %r52, 4;
	add.s32 	%r51, %r52, %r2;
	neg.s32 	%r50, %r4;
	add.s32 	%r52, %r52, %r4;
$L__BB0_7:
	.pragma "nounroll";
	mul.wide.s32 	%rd38, %r51, 4;
	add.s64 	%rd39, %rd1, %rd38;
	ld.global.u32 	%r41, [%rd39];
	ld.global.u64 	%rd40, [%rd2];
	cvta.to.global.u64 	%rd41, %rd40;
	add.s64 	%rd42, %rd41, %rd59;
	st.global.u32 	[%rd42], %r41;
	add.s64 	%rd59, %rd59, 4;
	add.s32 	%r51, %r51, 1;
	add.s32 	%r50, %r50, 1;
	setp.ne.s32 	%p6, %r50, 0;
	@%p6 bra 	$L__BB0_7;
$L__BB0_8:
	setp.ge.s32 	%p7, %r52, %r30;
	@%p7 bra 	$L__BB0_15;
	sub.s32 	%r42, %r30, %r52;
	and.b32  	%r21, %r42, 3;
	setp.eq.s32 	%p8, %r21, 0;
	mov.u32 	%r54, %r52;
	@%p8 bra 	$L__BB0_12;
	mul.wide.u32 	%rd60, %r52, 4;
	neg.s32 	%r53, %r21;
	add.s32 	%r54, %r52, %r21;
$L__BB0_11:
	.pragma "nounroll";
	ld.global.u64 	%rd43, [%rd2];
	cvta.to.global.u64 	%rd44, %rd43;
	add.s64 	%rd45, %rd44, %rd60;
	mov.b32 	%r43, 0;
	st.global.u32 	[%rd45], %r43;
	add.s64 	%rd60, %rd60, 4;
	add.s32 	%r53, %r53, 1;
	setp.ne.s32 	%p9, %r53, 0;
	@%p9 bra 	$L__BB0_11;
$L__BB0_12:
	sub.s32 	%r44, %r52, %r30;
	setp.gt.u32 	%p10, %r44, -4;
	@%p10 bra 	$L__BB0_15;
	sub.s32 	%r55, %r54, %r30;
	mul.wide.u32 	%rd61, %r54, 4;
$L__BB0_14:
	ld.global.u64 	%rd46, [%rd2];
	cvta.to.global.u64 	%rd47, %rd46;
	add.s64 	%rd48, %rd47, %rd61;
	mov.b32 	%r45, 0;
	st.global.u32 	[%rd48], %r45;
	ld.global.u64 	%rd49, [%rd2];
	cvta.to.global.u64 	%rd50, %rd49;
	add.s64 	%rd51, %rd50, %rd61;
	st.global.u32 	[%rd51+4], %r45;
	ld.global.u64 	%rd52, [%rd2];
	cvta.to.global.u64 	%rd53, %rd52;
	add.s64 	%rd54, %rd53, %rd61;
	st.global.u32 	[%rd54+8], %r45;
	ld.global.u64 	%rd55, [%rd2];
	cvta.to.global.u64 	%rd56, %rd55;
	add.s64 	%rd57, %rd56, %rd61;
	st.global.u32 	[%rd57+12], %r45;
	add.s32 	%r55, %r55, 4;
	add.s64 	%rd61, %rd61, 16;
	setp.ne.s32 	%p11, %r55, 0;
	@%p11 bra 	$L__BB0_14;
$L__BB0_15:
	ret;

}


// ===== COMPILED SASS (sm_100) =====

	.target	sm_100

	.elftype	@"ET_EXEC"


//--------------------- .note.nv.tkinfo           --------------------------
	.section	.note.nv.tkinfo,"",@"SHT_NOTE"
	.sectionflags	@"SHF_NOTE_NV_TKINFO"
	.tkinfo
        /*0018*/ 	.word	0x00000002
        /*0030*/ 	.string	""
        /*0030*/ 	.string	"ptxas"
        /*0030*/ 	.string	"Cuda compilation tools, release 13.0, V13.0.88"
        /*0030*/ 	.string	"Build cuda_13.0.r13.0/compiler.36424714_0"
        /*0030*/ 	.string	"-arch sm_100 -m 64 "



//--------------------- .note.nv.cuinfo           --------------------------
	.section	.note.nv.cuinfo,"",@"SHT_NOTE"
	.sectionflags	@"SHF_NOTE_NV_CUINFO"
        /*0018*/ 	.short	0x0002
        /*001a*/ 	.short	0x0064
        /*001c*/ 	.short	0x0082
	.zero		2


//--------------------- .nv.info                  --------------------------
	.section	.nv.info,"",@"SHT_CUDA_INFO"
	.align	4


	//----- nvinfo : EIATTR_REGCOUNT
	.align		4
        /*0000*/ 	.byte	0x04, 0x2f
        /*0002*/ 	.short	(.L_1 - .L_0)
	.align		4
.L_0:
        /*0004*/ 	.word	index@(_Z13zeroPadKernelPiS_iPS_ii)
        /*0008*/ 	.word	0x0000001e


	//----- nvinfo : EIATTR_FRAME_SIZE
	.align		4
.L_1:
        /*000c*/ 	.byte	0x04, 0x11
        /*000e*/ 	.short	(.L_3 - .L_2)
	.align		4
.L_2:
        /*0010*/ 	.word	index@(_Z13zeroPadKernelPiS_iPS_ii)
        /*0014*/ 	.word	0x00000000


	//----- nvinfo : EIATTR_MIN_STACK_SIZE
	.align		4
.L_3:
        /*0018*/ 	.byte	0x04, 0x12
        /*001a*/ 	.short	(.L_5 - .L_4)
	.align		4
.L_4:
        /*001c*/ 	.word	index@(_Z13zeroPadKernelPiS_iPS_ii)
        /*0020*/ 	.word	0x00000000
.L_5:


//--------------------- .nv.compat                --------------------------
	.section	.nv.compat,"",@"SHT_CUDA_COMPAT_INFO"
	.align	4
        /*0000*/ 	.byte	0x02, 0x09, 0x00, 0x00, 0x02, 0x02, 0x01, 0x00, 0x02, 0x05, 0x05, 0x00, 0x03, 0x07, 0x01, 0x01
        /*0010*/ 	.byte	0x02, 0x03, 0x00, 0x00, 0x02, 0x06, 0x01, 0x00, 0x04, 0x0b, 0x08, 0x00, 0x09, 0x00, 0x00, 0x00
        /*0020*/ 	.byte	0x00, 0x00, 0x00, 0x00


//--------------------- .nv.info._Z13zeroPadKernelPiS_iPS_ii --------------------------
	.section	.nv.info._Z13zeroPadKernelPiS_iPS_ii,"",@"SHT_CUDA_INFO"
	.sectionflags	@""
	.align	4


	//----- nvinfo : EIATTR_CUDA_API_VERSION
	.align		4
        /*0000*/ 	.byte	0x04, 0x37
        /*0002*/ 	.short	(.L_7 - .L_6)
.L_6:
        /*0004*/ 	.word	0x00000082


	//----- nvinfo : EIATTR_KPARAM_INFO
	.align		4
.L_7:
        /*0008*/ 	.byte	0x04, 0x17
        /*000a*/ 	.short	(.L_9 - .L_8)
.L_8:
        /*000c*/ 	.word	0x00000000
        /*0010*/ 	.short	0x0005
        /*0012*/ 	.short	0x0024
        /*0014*/ 	.byte	0x00, 0xf0, 0x11, 0x00


	//----- nvinfo : EIATTR_KPARAM_INFO
	.align		4
.L_9:
        /*0018*/ 	.byte	0x04, 0x17
        /*001a*/ 	.short	(.L_11 - .L_10)
.L_10:
        /*001c*/ 	.word	0x00000000
        /*0020*/ 	.short	0x0004
        /*0022*/ 	.short	0x0020
        /*0024*/ 	.byte	0x00, 0xf0, 0x11, 0x00


	//----- nvinfo : EIATTR_KPARAM_INFO
	.align		4
.L_11:
        /*0028*/ 	.byte	0x04, 0x17
        /*002a*/ 	.short	(.L_13 - .L_12)
.L_12:
        /*002c*/ 	.word	0x00000000
        /*0030*/ 	.short	0x0003
        /*0032*/ 	.short	0x0018
        /*0034*/ 	.byte	0x00, 0xf5, 0x21, 0x00


	//----- nvinfo : EIATTR_KPARAM_INFO
	.align		4
.L_13:
        /*0038*/ 	.byte	0x04, 0x17
        /*003a*/ 	.short	(.L_15 - .L_14)
.L_14:
        /*003c*/ 	.word	0x00000000
        /*0040*/ 	.short	0x0002
        /*0042*/ 	.short	0x0010
        /*0044*/ 	.byte	0x00, 0xf0, 0x11, 0x00


	//----- nvinfo : EIATTR_KPARAM_INFO
	.align		4
.L_15:
        /*0048*/ 	.byte	0x04, 0x17
        /*004a*/ 	.short	(.L_17 - .L_16)
.L_16:
        /*004c*/ 	.word	0x00000000
        /*0050*/ 	.short	0x0001
        /*0052*/ 	.short	0x0008
        /*0054*/ 	.byte	0x00, 0xf5, 0x21, 0x00


	//----- nvinfo : EIATTR_KPARAM_INFO
	.align		4
.L_17:
        /*0058*/ 	.byte	0x04, 0x17
        /*005a*/ 	.short	(.L_19 - .L_18)
.L_18:
        /*005c*/ 	.word	0x00000000
        /*0060*/ 	.short	0x0000
        /*0062*/ 	.short	0x0000
        /*0064*/ 	.byte	0x00, 0xf5, 0x21, 0x00


	//----- nvinfo : EIATTR_SPARSE_MMA_MASK
	.align		4
.L_19:
        /*0068*/ 	.byte	0x03, 0x50
        /*006a*/ 	.short	0x0000


	//----- nvinfo : EIATTR_MAXREG_COUNT
	.align		4
        /*006c*/ 	.byte	0x03, 0x1b
        /*006e*/ 	.short	0x00ff


	//----- nvinfo : EIATTR_MERCURY_ISA_VERSION
	.align		4
        /*0070*/ 	.byte	0x03, 0x5f
        /*0072*/ 	.short	0x0101


	//----- nvinfo : EIATTR_VRC_CTA_INIT_COUNT
	.align		4
        /*0074*/ 	.byte	0x02, 0x4a
	.zero		1
	.zero		1


	//----- nvinfo : EIATTR_EXIT_INSTR_OFFSETS
	.align		4
        /*0078*/ 	.byte	0x04, 0x1c
        /*007a*/ 	.short	(.L_21 - .L_20)


	//   ....[0]....
.L_20:
        /*007c*/ 	.word	0x00000040


	//   ....[1]....
        /*0080*/ 	.word	0x00000e90


	//   ....[2]....
        /*0084*/ 	.word	0x00000fd0


	//   ....[3]....
        /*0088*/ 	.word	0x00001760


	//   ....[4]....
        /*008c*/ 	.word	0x000018c0


	//----- nvinfo : EIATTR_CBANK_PARAM_SIZE
	.align		4
.L_21:
        /*0090*/ 	.byte	0x03, 0x19
        /*0092*/ 	.short	0x0028


	//----- nvinfo : EIATTR_PARAM_CBANK
	.align		4
        /*0094*/ 	.byte	0x04, 0x0a
        /*0096*/ 	.short	(.L_23 - .L_22)
	.align		4
.L_22:
        /*0098*/ 	.word	index@(.nv.constant0._Z13zeroPadKernelPiS_iPS_ii)
        /*009c*/ 	.short	0x0380
        /*009e*/ 	.short	0x0028


	//----- nvinfo : EIATTR_SW_WAR
	.align		4
.L_23:
        /*00a0*/ 	.byte	0x04, 0x36
        /*00a2*/ 	.short	(.L_25 - .L_24)
.L_24:
        /*00a4*/ 	.word	0x00000008
.L_25:


//--------------------- .nv.callgraph             --------------------------
	.section	.nv.callgraph,"",@"SHT_CUDA_CALLGRAPH"
	.align	4
	.sectionentsize	8
	.align		4
        /*0000*/ 	.word	0x00000000
	.align		4
        /*0004*/ 	.word	0xffffffff
	.align		4
        /*0008*/ 	.word	0x00000000
	.align		4
        /*000c*/ 	.word	0xfffffffe
	.align		4
        /*0010*/ 	.word	0x00000000
	.align		4
        /*0014*/ 	.word	0xfffffffd
	.align		4
        /*0018*/ 	.word	0x00000000
	.align		4
        /*001c*/ 	.word	0xfffffffc


//--------------------- .text._Z13zeroPadKernelPiS_iPS_ii --------------------------
	.section	.text._Z13zeroPadKernelPiS_iPS_ii,"ax",@progbits
	.align	128
        .global         _Z13zeroPadKernelPiS_iPS_ii
        .type           _Z13zeroPadKernelPiS_iPS_ii,@function
        .size           _Z13zeroPadKernelPiS_iPS_ii,(.L_x_14 - _Z13zeroPadKernelPiS_iPS_ii)
        .other          _Z13zeroPadKernelPiS_iPS_ii,@"STO_CUDA_ENTRY STV_DEFAULT"
_Z13zeroPadKernelPiS_iPS_ii:
.text._Z13zeroPadKernelPiS_iPS_ii:
[----:B------:R-:W-:Y:S01]  /*0000*/  LDC R1, c[0x0][0x37c] ;  /* 0x0000df00ff017b82 */ /* 0x000fe20000000800 */
[----:B------:R-:W0:Y:S01]  /*0010*/  S2R R9, SR_CTAID.X ;  /* 0x0000000000097919 */ /* 0x000e220000002500 */
[----:B------:R-:W0:Y:S02]  /*0020*/  LDCU UR4, c[0x0][0x3a0] ;  /* 0x00007400ff0477ac */ /* 0x000e240008000800 */
[----:B0-----:R-:W-:-:S13]  /*0030*/  ISETP.GE.AND P0, PT, R9, UR4, PT ;  /* 0x0000000409007c0c */ /* 0x001fda000bf06270 */
[----:B------:R-:W-:Y:S05]  /*0040*/  @P0 EXIT ;  /* 0x000000000000094d */ /* 0x000fea0003800000 */
[----:B------:R-:W0:Y:S01]  /*0050*/  LDC.64 R4, c[0x0][0x388] ;  /* 0x0000e200ff047b82 */ /* 0x000e220000000a00 */
[----:B------:R-:W1:Y:S01]  /*0060*/  LDCU.64 UR6, c[0x0][0x358] ;  /* 0x00006b00ff0677ac */ /* 0x000e620008000a00 */
[----:B------:R-:W2:Y:S06]  /*0070*/  LDCU UR8, c[0x0][0x3a4] ;  /* 0x00007480ff0877ac */ /* 0x000eac0008000800 */
[----:B------:R-:W3:Y:S01]  /*0080*/  LDC.64 R2, c[0x0][0x398] ;  /* 0x0000e600ff027b82 */ /* 0x000ee20000000a00 */
[----:B0-----:R-:W-:-:S05]  /*0090*/  IMAD.WIDE.U32 R4, R9, 0x4, R4 ;  /* 0x0000000409047825 */ /* 0x001fca00078e0004 */
[----:B-1----:R-:W2:Y:S04]  /*00a0*/  LDG.E R0, desc[UR6][R4.64] ;  /* 0x0000000604007981 */ /* 0x002ea8000c1e1900 */
[----:B------:R-:W2:Y:S01]  /*00b0*/  LDG.E R7, desc[UR6][R4.64+0x4] ;  /* 0x0000040604077981 */ /* 0x000ea2000c1e1900 */
[----:B---3--:R-:W-:Y:S01]  /*00c0*/  IMAD.WIDE.U32 R2, R9, 0x8, R2 ;  /* 0x0000000809027825 */ /* 0x008fe200078e0002 */
[----:B--2---:R-:W-:-:S03]  /*00d0*/  VIADDMNMX R8, R7, -R0, UR8, PT ;  /* 0x0000000807087e46 */ /* 0x004fc6000b800900 */
[----:B------:R-:W-:Y:S01]  /*00e0*/  IMAD.MOV.U32 R7, RZ, RZ, RZ ;  /* 0x000000ffff077224 */ /* 0x000fe200078e00ff */
[----:B------:R-:W-:-:S13]  /*00f0*/  ISETP.GE.AND P0, PT, R8, 0x1, PT ;  /* 0x000000010800780c */ /* 0x000fda0003f06270 */
[----:B------:R-:W-:Y:S05]  /*0100*/  @!P0 BRA `(.L_x_0) ;  /* 0x0000000c005c8947 */ /* 0x000fea0003800000 */
[C---:B------:R-:W-:Y:S01]  /*0110*/  ISETP.GE.U32.AND P0, PT, R8.reuse, 0x4, PT ;  /* 0x000000040800780c */ /* 0x040fe20003f06070 */
[----:B------:R-:W-:Y:S01]  /*0120*/  IMAD.MOV.U32 R7, RZ, RZ, RZ ;  /* 0x000000ffff077224 */ /* 0x000fe200078e00ff */
[----:B------:R-:W-:-:S11]  /*0130*/  LOP3.LUT R6, R8, 0x3, RZ, 0xc0, !PT ;  /* 0x0000000308067812 */ /* 0x000fd600078ec0ff */
[----:B------:R-:W-:Y:S05]  /*0140*/  @!P0 BRA `(.L_x_1) ;  /* 0x0000000800f88947 */ /* 0x000fea0003800000 */
[----:B------:R-:W0:Y:S01]  /*0150*/  LDCU.64 UR4, c[0x0][0x380] ;  /* 0x00007000ff0477ac */ /* 0x000e220008000a00 */
[----:B------:R-:W-:Y:S01]  /*0160*/  LOP3.LUT R7, R8, 0x7ffffffc, RZ, 0xc0, !PT ;  /* 0x7ffffffc08077812 */ /* 0x000fe200078ec0ff */
[----:B------:R-:W-:-:S04]  /*0170*/  IMAD.MOV.U32 R9, RZ, RZ, R0 ;  /* 0x000000ffff097224 */ /* 0x000fc800078e0000 */
[----:B------:R-:W-:-:S05]  /*0180*/  IMAD.MOV R8, RZ, RZ, -R7 ;  /* 0x000000ffff087224 */ /* 0x000fca00078e0a07 */
[----:B------:R-:W-:Y:S01]  /*0190*/  ISETP.GE.AND P0, PT, R8, RZ, PT ;  /* 0x000000ff0800720c */ /* 0x000fe20003f06270 */
[----:B0-----:R-:W-:-:S04]  /*01a0*/  UIADD3 UR4, UP0, UPT, UR4, 0x8, URZ ;  /* 0x0000000804047890 */ /* 0x001fc8000ff1e0ff */
[----:B------:R-:W-:Y:S02]  /*01b0*/  UIADD3.X UR5, UPT, UPT, URZ, UR5, URZ, UP0, !UPT ;  /* 0x00000005ff057290 */ /* 0x000fe400087fe4ff */
[----:B------:R-:W-:Y:S01]  /*01c0*/  IMAD.U32 R4, RZ, RZ, UR4 ;  /* 0x00000004ff047e24 */ /* 0x000fe2000f8e00ff */
[----:B------:R-:W-:-:S03]  /*01d0*/  UMOV UR4, URZ ;  /* 0x000000ff00047c82 */ /* 0x000fc60008000000 */
[----:B------:R-:W-:Y:S01]  /*01e0*/  IMAD.U32 R5, RZ, RZ, UR5 ;  /* 0x00000005ff057e24 */ /* 0x000fe2000f8e00ff */
[----:B------:R-:W-:Y:S01]  /*01f0*/  UMOV UR5, URZ ;  /* 0x000000ff00057c82 */ /* 0x000fe20008000000 */
[----:B------:R-:W-:Y:S05]  /*0200*/  @P0 BRA `(.L_x_2) ;  /* 0x00000008005c0947 */ /* 0x000fea0003800000 */
[----:B------:R-:W-:Y:S01]  /*0210*/  IMAD.MOV R10, RZ, RZ, -R8 ;  /* 0x000000ffff0a7224 */ /* 0x000fe200078e0a08 */
[----:B------:R-:W-:-:S04]  /*0220*/  PLOP3.LUT P0, PT, PT, PT, PT, 0x80, 0x8 ;  /* 0x000000000008781c */ /* 0x000fc80003f0f070 */
[----:B------:R-:W-:-:S13]  /*0230*/  ISETP.GT.AND P1, PT, R10, 0xc, PT ;  /* 0x0000000c0a00780c */ /* 0x000fda0003f24270 */
[----:B------:R-:W-:Y:S05]  /*0240*/  @!P1 BRA `(.L_x_3) ;  /* 0x0000000400789947 */ /* 0x000fea0003800000 */
[----:B------:R-:W-:-:S13]  /*0250*/  PLOP3.LUT P0, PT, PT, PT, PT, 0x8, 0x80 ;  /* 0x000000000080781c */ /* 0x000fda0003f0e170 */
.L_x_4:
[----:B------:R-:W2:Y:S01]  /*0260*/  LDG.E.64 R10, desc[UR6][R2.64] ;  /* 0x00000006020a7981 */ /* 0x000ea2000c1e1b00 */
[----:B-1----:R-:W-:-:S05]  /*0270*/  IMAD.WIDE R12, R9, 0x4, R4 ;  /* 0x00000004090c7825 */ /* 0x002fca00078e0204 */
[----:B------:R-:W3:Y:S01]  /*0280*/  LDG.E R21, desc[UR6][R12.64+-0x8] ;  /* 0xfffff8060c157981 */ /* 0x000ee2000c1e1900 */
[----:B--2---:R-:W-:-:S04]  /*0290*/  IADD3 R14, P1, PT, R10, UR4, RZ ;  /* 0x000000040a0e7c10 */ /* 0x004fc8000ff3e0ff */
[----:B------:R-:W-:-:S05]  /*02a0*/  IADD3.X R15, PT, PT, R11, UR5, RZ, P1, !PT ;  /* 0x000000050b0f7c10 */ /* 0x000fca0008ffe4ff */
[----:B---3--:R0:W-:Y:S04]  /*02b0*/  STG.E desc[UR6][R14.64], R21 ;  /* 0x000000150e007986 */ /* 0x0081e8000c101906 */
[----:B------:R-:W2:Y:S04]  /*02c0*/  LDG.E.64 R10, desc[UR6][R2.64] ;  /* 0x00000006020a7981 */ /* 0x000ea8000c1e1b00 */
        /* <DEDUP_REMOVED lines=9> */
[----:B------:R-:W3:Y:S04]  /*0360*/  LDG.E.64 R10, desc[UR6][R2.64] ;  /* 0x00000006020a7981 */ /* 0x000ee8000c1e1b00 */
[----:B------:R-:W4:Y:S01]  /*0370*/  LDG.E R27, desc[UR6][R12.64+0x4] ;  /* 0x000004060c1b7981 */ /* 0x000f22000c1e1900 */
[----:B---3--:R-:W-:-:S04]  /*0380*/  IADD3 R20, P1, PT, R10, UR4, RZ ;  /* 0x000000040a147c10 */ /* 0x008fc8000ff3e0ff */
[----:B0-----:R-:W-:Y:S01]  /*0390*/  IADD3.X R21, PT, PT, R11, UR5, RZ, P1, !PT ;  /* 0x000000050b157c10 */ /* 0x001fe20008ffe4ff */
[----:B------:R-:W-:-:S04]  /*03a0*/  VIADD R11, R9, 0x4 ;  /* 0x00000004090b7836 */ /* 0x000fc80000000000 */
[----:B----4-:R0:W-:Y:S04]  /*03b0*/  STG.E desc[UR6][R20.64+0xc], R27 ;  /* 0x00000c1b14007986 */ /* 0x0101e8000c101906 */
[----:B------:R-:W3:Y:S01]  /*03c0*/  LDG.E.64 R14, desc[UR6][R2.64] ;  /* 0x00000006020e7981 */ /* 0x000ee2000c1e1b00 */
[----:B------:R-:W-:-:S05]  /*03d0*/  IMAD.WIDE R10, R11, 0x4, R4 ;  /* 0x000000040b0a7825 */ /* 0x000fca00078e0204 */
[----:B-1----:R-:W4:Y:S01]  /*03e0*/  LDG.E R23, desc[UR6][R10.64+-0x8] ;  /* 0xfffff8060a177981 */ /* 0x002f22000c1e1900 */
[----:B---3--:R-:W-:-:S04]  /*03f0*/  IADD3 R14, P1, PT, R14, UR4, RZ ;  /* 0x000000040e0e7c10 */ /* 0x008fc8000ff3e0ff */
[----:B------:R-:W-:-:S05]  /*0400*/  IADD3.X R15, PT, PT, R15, UR5, RZ, P1, !PT ;  /* 0x000000050f0f7c10 */ /* 0x000fca0008ffe4ff */
[----:B----4-:R1:W-:Y:S04]  /*0410*/  STG.E desc[UR6][R14.64+0x10], R23 ;  /* 0x000010170e007986 */ /* 0x0103e8000c101906 */
[----:B------:R-:W3:Y:S04]  /*0420*/  LDG.E.64 R12, desc[UR6][R2.64] ;  /* 0x00000006020c7981 */ /* 0x000ee8000c1e1b00 */
[----:B--2---:R-:W2:Y:S01]  /*0430*/  LDG.E R25, desc[UR6][R10.64+-0x4] ;  /* 0xfffffc060a197981 */ /* 0x004ea2000c1e1900 */
[----:B---3--:R-:W-:-:S04]  /*0440*/  IADD3 R16, P1, PT, R12, UR4, RZ ;  /* 0x000000040c107c10 */ /* 0x008fc8000ff3e0ff */
[----:B------:R-:W-:-:S05]  /*0450*/  IADD3.X R17, PT, PT, R13, UR5, RZ, P1, !PT ;  /* 0x000000050d117c10 */ /* 0x000fca0008ffe4ff */
[----:B--2---:R2:W-:Y:S04]  /*0460*/  STG.E desc[UR6][R16.64+0x14], R25 ;  /* 0x0000141910007986 */ /* 0x0045e8000c101906 */
[----:B------:R-:W3:Y:S04]  /*0470*/  LDG.E.64 R12, desc[UR6][R2.64] ;  /* 0x00000006020c7981 */ /* 0x000ee8000c1e1b00 */
[----:B0-----:R-:W4:Y:S01]  /*0480*/  LDG.E R27, desc[UR6][R10.64] ;  /* 0x000000060a1b7981 */ /* 0x001f22000c1e1900 */
[----:B---3--:R-:W-:-:S04]  /*0490*/  IADD3 R18, P1, PT, R12, UR4, RZ ;  /* 0x000000040c127c10 */ /* 0x008fc8000ff3e0ff */
[----:B------:R-:W-:-:S05]  /*04a0*/  IADD3.X R19, PT, PT, R13, UR5, RZ, P1, !PT ;  /* 0x000000050d137c10 */ /* 0x000fca0008ffe4ff */
[----:B----4-:R0:W-:Y:S04]  /*04b0*/  STG.E desc[UR6][R18.64+0x18], R27 ;  /* 0x0000181b12007986 */ /* 0x0101e8000c101906 */
[----:B------:R-:W3:Y:S04]  /*04c0*/  LDG.E.64 R12, desc[UR6][R2.64] ;  /* 0x00000006020c7981 */ /* 0x000ee8000c1e1b00 */
[----:B-1----:R-:W4:Y:S01]  /*04d0*/  LDG.E R23, desc[UR6][R10.64+0x4] ;  /* 0x000004060a177981 */ /* 0x002f22000c1e1900 */
[----:B---3--:R-:W-:-:S04]  /*04e0*/  IADD3 R20, P1, PT, R12, UR4, RZ ;  /* 0x000000040c147c10 */ /* 0x008fc8000ff3e0ff */
[----:B------:R-:W-:Y:S01]  /*04f0*/  IADD3.X R21, PT, PT, R13, UR5, RZ, P1, !PT ;  /* 0x000000050d157c10 */ /* 0x000fe20008ffe4ff */
[----:B------:R-:W-:-:S04]  /*0500*/  VIADD R13, R9, 0x8 ;  /* 0x00000008090d7836 */ /* 0x000fc80000000000 */
[----:B----4-:R1:W-:Y:S04]  /*0510*/  STG.E desc[UR6][R20.64+0x1c], R23 ;  /* 0x00001c1714007986 */ /* 0x0103e8000c101906 */
[----:B------:R-:W3:Y:S01]  /*0520*/  LDG.E.64 R14, desc[UR6][R2.64] ;  /* 0x00000006020e7981 */ /* 0x000ee2000c1e1b00 */
[----:B------:R-:W-:-:S05]  /*0530*/  IMAD.WIDE R12, R13, 0x4, R4 ;  /* 0x000000040d0c7825 */ /* 0x000fca00078e0204 */
        /* <DEDUP_REMOVED lines=12> */
[----:B------:R-:W-:-:S05]  /*0600*/  IADD3.X R19, PT, PT, R11, UR5, RZ, P1, !PT ;  /* 0x000000050b137c10 */ /* 0x000fca0008ffe4ff */
[----:B----4-:R1:W-:Y:S04]  /*0610*/  STG.E desc[UR6][R18.64+0x28], R23 ;  /* 0x0000281712007986 */ /* 0x0103e8000c101906 */
[----:B------:R-:W3:Y:S04]  /*0620*/  LDG.E.64 R10, desc[UR6][R2.64] ;  /* 0x00000006020a7981 */ /* 0x000ee8000c1e1b00 */
[----:B--2---:R-:W2:Y:S01]  /*0630*/  LDG.E R25, desc[UR6][R12.64+0x4] ;  /* 0x000004060c197981 */ /* 0x004ea2000c1e1900 */
[----:B---3--:R-:W-:-:S04]  /*0640*/  IADD3 R20, P1, PT, R10, UR4, RZ ;  /* 0x000000040a147c10 */ /* 0x008fc8000ff3e0ff */
[----:B------:R-:W-:Y:S01]  /*0650*/  IADD3.X R21, PT, PT, R11, UR5, RZ, P1, !PT ;  /* 0x000000050b157c10 */ /* 0x000fe20008ffe4ff */
[----:B------:R-:W-:-:S04]  /*0660*/  VIADD R11, R9, 0xc ;  /* 0x0000000c090b7836 */ /* 0x000fc80000000000 */
[----:B--2---:R2:W-:Y:S04]  /*0670*/  STG.E desc[UR6][R20.64+0x2c], R25 ;  /* 0x00002c1914007986 */ /* 0x0045e8000c101906 */
[----:B------:R-:W3:Y:S01]  /*0680*/  LDG.E.64 R14, desc[UR6][R2.64] ;  /* 0x00000006020e7981 */ /* 0x000ee2000c1e1b00 */
[----:B------:R-:W-:-:S05]  /*0690*/  IMAD.WIDE R10, R11, 0x4, R4 ;  /* 0x000000040b0a7825 */ /* 0x000fca00078e0204 */
        /* <DEDUP_REMOVED lines=14> */
[----:B------:R-:W2:Y:S04]  /*0780*/  LDG.E.64 R12, desc[UR6][R2.64] ;  /* 0x00000006020c7981 */ /* 0x000ea8000c1e1b00 */
[----:B0-----:R-:W3:Y:S01]  /*0790*/  LDG.E R15, desc[UR6][R10.64+0x4] ;  /* 0x000004060a0f7981 */ /* 0x001ee2000c1e1900 */
[----:B------:R-:W-:Y:S02]  /*07a0*/  VIADD R8, R8, 0x10 ;  /* 0x0000001008087836 */ /* 0x000fe40000000000 */
[----:B------:R-:W-:Y:S01]  /*07b0*/  VIADD R9, R9, 0x10 ;  /* 0x0000001009097836 */ /* 0x000fe20000000000 */
[----:B--2---:R-:W-:Y:S01]  /*07c0*/  IADD3 R12, P1, PT, R12, UR4, RZ ;  /* 0x000000040c0c7c10 */ /* 0x004fe2000ff3e0ff */
[----:B------:R-:W-:-:S03]  /*07d0*/  UIADD3 UR4, UP0, UPT, UR4, 0x40, URZ ;  /* 0x0000004004047890 */ /* 0x000fc6000ff1e0ff */
[----:B------:R-:W-:Y:S01]  /*07e0*/  IADD3.X R13, PT, PT, R13, UR5, RZ, P1, !PT ;  /* 0x000000050d0d7c10 */ /* 0x000fe20008ffe4ff */
[----:B------:R-:W-:Y:S01]  /*07f0*/  UIADD3.X UR5, UPT, UPT, URZ, UR5, URZ, UP0, !UPT ;  /* 0x00000005ff057290 */ /* 0x000fe200087fe4ff */
[----:B------:R-:W-:-:S03]  /*0800*/  ISETP.GE.AND P1, PT, R8, -0xc, PT ;  /* 0xfffffff40800780c */ /* 0x000fc60003f26270 */
[----:B---3--:R1:W-:Y:S10]  /*0810*/  STG.E desc[UR6][R12.64+0x3c], R15 ;  /* 0x00003c0f0c007986 */ /* 0x0083f4000c101906 */
[----:B------:R-:W-:Y:S05]  /*0820*/  @!P1 BRA `(.L_x_4) ;  /* 0xfffffff8008c9947 */ /* 0x000fea000383ffff */
.L_x_3:
[----:B------:R-:W-:-:S05]  /*0830*/  IMAD.MOV R10, RZ, RZ, -R8 ;  /* 0x000000ffff0a7224 */ /* 0x000fca00078e0a08 */
[----:B------:R-:W-:-:S13]  /*0840*/  ISETP.GT.AND P1, PT, R10, 0x4, PT ;  /* 0x000000040a00780c */ /* 0x000fda0003f24270 */
[----:B------:R-:W-:Y:S05]  /*0850*/  @!P1 BRA `(.L_x_5) ;  /* 0x0000000000c09947 */ /* 0x000fea0003800000 */
        /* <DEDUP_REMOVED lines=40> */
[----:B------:R-:W-:Y:S02]  /*0ae0*/  VIADD R8, R8, 0x8 ;  /* 0x0000000808087836 */ /* 0x000fe40000000000 */
[----:B------:R-:W-:Y:S01]  /*0af0*/  VIADD R9, R9, 0x8 ;  /* 0x0000000809097836 */ /* 0x000fe20000000000 */
[----:B---3--:R-:W-:Y:S01]  /*0b00*/  IADD3 R12, P0, PT, R12, UR4, RZ ;  /* 0x000000040c0c7c10 */ /* 0x008fe2000ff1e0ff */
[----:B------:R-:W-:-:S03]  /*0b10*/  UIADD3 UR4, UP0, UPT, UR4, 0x20, URZ ;  /* 0x0000002004047890 */ /* 0x000fc6000ff1e0ff */
[----:B------:R-:W-:Y:S01]  /*0b20*/  IADD3.X R13, PT, PT, R13, UR5, RZ, P0, !PT ;  /* 0x000000050d0d7c10 */ /* 0x000fe200087fe4ff */
[----:B------:R-:W-:Y:S01]  /*0b30*/  UIADD3.X UR5, UPT, UPT, URZ, UR5, URZ, UP0, !UPT ;  /* 0x00000005ff057290 */ /* 0x000fe200087fe4ff */
[----:B------:R-:W-:-:S03]  /*0b40*/  PLOP3.LUT P0, PT, PT, PT, PT, 0x8, 0x80 ;  /* 0x000000000080781c */ /* 0x000fc60003f0e170 */
[----:B----4-:R2:W-:Y:S10]  /*0b50*/  STG.E desc[UR6][R12.64+0x1c], R15 ;  /* 0x00001c0f0c007986 */ /* 0x0105f4000c101906 */
.L_x_5:
[----:B------:R-:W-:-:S13]  /*0b60*/  ISETP.NE.OR P0, PT, R8, RZ, P0 ;  /* 0x000000ff0800720c */ /* 0x000fda0000705670 */
[----:B------:R-:W-:Y:S05]  /*0b70*/  @!P0 BRA `(.L_x_1) ;  /* 0x00000000006c8947 */ /* 0x000fea0003800000 */
.L_x_2:
[----:B-123--:R-:W2:Y:S01]  /*0b80*/  LDG.E.64 R12, desc[UR6][R2.64] ;  /* 0x00000006020c7981 */ /* 0x00eea2000c1e1b00 */
[----:B------:R-:W-:-:S05]  /*0b90*/  IMAD.WIDE R10, R9, 0x4, R4 ;  /* 0x00000004090a7825 */ /* 0x000fca00078e0204 */
        /* <DEDUP_REMOVED lines=10> */
[----:B------:R-:W4:Y:S01]  /*0c40*/  LDG.E R25, desc[UR6][R10.64] ;  /* 0x000000060a197981 */ /* 0x000f22000c1e1900 */
[----:B--2---:R-:W-:-:S04]  /*0c50*/  IADD3 R18, P0, PT, R12, UR4, RZ ;  /* 0x000000040c127c10 */ /* 0x004fc8000ff1e0ff */
[----:B------:R-:W-:-:S05]  /*0c60*/  IADD3.X R19, PT, PT, R13, UR5, RZ, P0, !PT ;  /* 0x000000050d137c10 */ /* 0x000fca00087fe4ff */
[----:B----4-:R3:W-:Y:S04]  /*0c70*/  STG.E desc[UR6][R18.64+0x8], R25 ;  /* 0x0000081912007986 */ /* 0x0107e8000c101906 */
[----:B------:R-:W2:Y:S04]  /*0c80*/  LDG.E.64 R12, desc[UR6][R2.64] ;  /* 0x00000006020c7981 */ /* 0x000ea8000c1e1b00 */
[----:B0-----:R-:W4:Y:S01]  /*0c90*/  LDG.E R15, desc[UR6][R10.64+0x4] ;  /* 0x000004060a0f7981 */ /* 0x001f22000c1e1900 */
[----:B------:R-:W-:Y:S02]  /*0ca0*/  VIADD R8, R8, 0x4 ;  /* 0x0000000408087836 */ /* 0x000fe40000000000 */
[----:B------:R-:W-:Y:S01]  /*0cb0*/  VIADD R9, R9, 0x4 ;  /* 0x0000000409097836 */ /* 0x000fe20000000000 */
[----:B--2---:R-:W-:Y:S01]  /*0cc0*/  IADD3 R12, P0, PT, R12, UR4, RZ ;  /* 0x000000040c0c7c10 */ /* 0x004fe2000ff1e0ff */
[----:B------:R-:W-:-:S03]  /*0cd0*/  UIADD3 UR4, UP0, UPT, UR4, 0x10, URZ ;  /* 0x0000001004047890 */ /* 0x000fc6000ff1e0ff */
[----:B------:R-:W-:Y:S01]  /*0ce0*/  IADD3.X R13, PT, PT, R13, UR5, RZ, P0, !PT ;  /* 0x000000050d0d7c10 */ /* 0x000fe200087fe4ff */
[----:B------:R-:W-:Y:S01]  /*0cf0*/  UIADD3.X UR5, UPT, UPT, URZ, UR5, URZ, UP0, !UPT ;  /* 0x00000005ff057290 */ /* 0x000fe200087fe4ff */
[----:B------:R-:W-:-:S03]  /*0d00*/  ISETP.NE.AND P0, PT, R8, RZ, PT ;  /* 0x000000ff0800720c */ /* 0x000fc60003f05270 */
[----:B----4-:R3:W-:Y:S10]  /*0d10*/  STG.E desc[UR6][R12.64+0xc], R15 ;  /* 0x00000c0f0c007986 */ /* 0x0107f4000c101906 */
[----:B------:R-:W-:Y:S05]  /*0d20*/  @P0 BRA `(.L_x_2) ;  /* 0xfffffffc00940947 */ /* 0x000fea000383ffff */
.L_x_1:
[----:B------:R-:W-:-:S13]  /*0d30*/  ISETP.NE.AND P0, PT, R6, RZ, PT ;  /* 0x000000ff0600720c */ /* 0x000fda0003f05270 */
[----:B------:R-:W-:Y:S05]  /*0d40*/  @!P0 BRA `(.L_x_0) ;  /* 0x00000000004c8947 */ /* 0x000fea0003800000 */
[----:B------:R-:W0:Y:S01]  /*0d50*/  LDC.64 R10, c[0x0][0x380] ;  /* 0x0000e000ff0a7b82 */ /* 0x000e220000000a00 */
[----:B------:R-:W-:-:S04]  /*0d60*/  IMAD.WIDE.U32 R4, R7, 0x4, RZ ;  /* 0x0000000407047825 */ /* 0x000fc800078e00ff */
[----:B-123--:R-:W-:Y:S02]  /*0d70*/  IMAD.IADD R13, R0, 0x1, R7 ;  /* 0x00000001000d7824 */ /* 0x00efe400078e0207 */
[----:B------:R-:W-:Y:S02]  /*0d80*/  IMAD.IADD R7, R7, 0x1, R6 ;  /* 0x0000000107077824 */ /* 0x000fe400078e0206 */
[----:B------:R-:W-:Y:S02]  /*0d90*/  IMAD.MOV.U32 R15, RZ, RZ, R4 ;  /* 0x000000ffff0f7224 */ /* 0x000fe400078e0004 */
[----:B------:R-:W-:Y:S02]  /*0da0*/  IMAD.MOV.U32 R17, RZ, RZ, R5 ;  /* 0x000000ffff117224 */ /* 0x000fe400078e0005 */
[----:B------:R-:W-:-:S07]  /*0db0*/  IMAD.MOV R6, RZ, RZ, -R6 ;  /* 0x000000ffff067224 */ /* 0x000fce00078e0a06 */
.L_x_6:
[----:B----4-:R-:W2:Y:S01]  /*0dc0*/  LDG.E.64 R8, desc[UR6][R2.64] ;  /* 0x0000000602087981 */ /* 0x010ea2000c1e1b00 */
[----:B0-----:R-:W-:-:S06]  /*0dd0*/  IMAD.WIDE R4, R13, 0x4, R10 ;  /* 0x000000040d047825 */ /* 0x001fcc00078e020a */
[----:B------:R-:W3:Y:S01]  /*0de0*/  LDG.E R5, desc[UR6][R4.64] ;  /* 0x0000000604057981 */ /* 0x000ee2000c1e1900 */
[----:B------:R-:W-:Y:S02]  /*0df0*/  VIADD R6, R6, 0x1 ;  /* 0x0000000106067836 */ /* 0x000fe40000000000 */
[----:B------:R-:W-:Y:S01]  /*0e00*/  VIADD R13, R13, 0x1 ;  /* 0x000000010d0d7836 */ /* 0x000fe20000000000 */
[----:B--2---:R-:W-:Y:S02]  /*0e10*/  IADD3 R8, P0, PT, R8, R15, RZ ;  /* 0x0000000f08087210 */ /* 0x004fe40007f1e0ff */
[----:B------:R-:W-:-:S03]  /*0e20*/  IADD3 R15, P1, PT, R15, 0x4, RZ ;  /* 0x000000040f0f7810 */ /* 0x000fc60007f3e0ff */
[--C-:B------:R-:W-:Y:S01]  /*0e30*/  IMAD.X R9, R9, 0x1, R17.reuse, P0 ;  /* 0x0000000109097824 */ /* 0x100fe200000e0611 */
[----:B------:R-:W-:Y:S01]  /*0e40*/  ISETP.NE.AND P0, PT, R6, RZ, PT ;  /* 0x000000ff0600720c */ /* 0x000fe20003f05270 */
[----:B------:R-:W-:-:S03]  /*0e50*/  IMAD.X R17, RZ, RZ, R17, P1 ;  /* 0x000000ffff117224 */ /* 0x000fc600008e0611 */
[----:B---3--:R4:W-:Y:S09]  /*0e60*/  STG.E desc[UR6][R8.64], R5 ;  /* 0x0000000508007986 */ /* 0x0089f2000c101906 */
[----:B------:R-:W-:Y:S05]  /*0e70*/  @P0 BRA `(.L_x_6) ;  /* 0xfffffffc00d00947 */ /* 0x000fea000383ffff */
.L_x_0:
[----:B------:R-:W-:-:S13]  /*0e80*/  ISETP.GE.AND P0, PT, R7, UR8, PT ;  /* 0x0000000807007c0c */ /* 0x000fda000bf06270 */
[----:B------:R-:W-:Y:S05]  /*0e90*/  @P0 EXIT ;  /* 0x000000000000094d */ /* 0x000fea0003800000 */
[C---:B------:R-:W-:Y:S01]  /*0ea0*/  IADD3 R0, PT, PT, -R7.reuse, UR8, RZ ;  /* 0x0000000807007c10 */ /* 0x040fe2000fffe1ff */
[----:B------:R-:W-:-:S03]  /*0eb0*/  VIADD R4, R7, -UR8 ;  /* 0x8000000807047c36 */ /* 0x000fc60008000000 */
[----:B------:R-:W-:Y:S02]  /*0ec0*/  LOP3.LUT P1, R0, R0, 0x3, RZ, 0xc0, !PT ;  /* 0x0000000300007812 */ /* 0x000fe4000782c0ff */
[----:B------:R-:W-:-:S11]  /*0ed0*/  ISETP.GT.U32.AND P0, PT, R4, -0x4, PT ;  /* 0xfffffffc0400780c */ /* 0x000fd60003f04070 */
[----:B------:R-:W-:Y:S05]  /*0ee0*/  @!P1 BRA `(.L_x_7) ;  /* 0x0000000000389947 */ /* 0x000fea0003800000 */
[----:B----4-:R-:W-:-:S04]  /*0ef0*/  IMAD.WIDE.U32 R4, R7, 0x4, RZ ;  /* 0x0000000407047825 */ /* 0x010fc800078e00ff */
[----:B------:R-:W-:Y:S02]  /*0f00*/  IMAD.IADD R7, R0, 0x1, R7 ;  /* 0x0000000100077824 */ /* 0x000fe400078e0207 */
[----:B------:R-:W-:Y:S02]  /*0f10*/  IMAD.MOV.U32 R9, RZ, RZ, R4 ;  /* 0x000000ffff097224 */ /* 0x000fe400078e0004 */
[----:B------:R-:W-:Y:S02]  /*0f20*/  IMAD.MOV.U32 R11, RZ, RZ, R5 ;  /* 0x000000ffff0b7224 */ /* 0x000fe400078e0005 */
[----:B------:R-:W-:-:S07]  /*0f30*/  IMAD.MOV R0, RZ, RZ, -R0 ;  /* 0x000000ffff007224 */ /* 0x000fce00078e0a00 */
.L_x_8:
[----:B0-----:R-:W4:Y:S01]  /*0f40*/  LDG.E.64 R4, desc[UR6][R2.64] ;  /* 0x0000000602047981 */ /* 0x001f22000c1e1b00 */
[----:B------:R-:W-:Y:S01]  /*0f50*/  VIADD R0, R0, 0x1 ;  /* 0x0000000100007836 */ /* 0x000fe20000000000 */
[----:B----4-:R-:W-:Y:S02]  /*0f60*/  IADD3 R4, P1, PT, R4, R9, RZ ;  /* 0x0000000904047210 */ /* 0x010fe40007f3e0ff */
[----:B------:R-:W-:-:S03]  /*0f70*/  IADD3 R9, P2, PT, R9, 0x4, RZ ;  /* 0x0000000409097810 */ /* 0x000fc60007f5e0ff */
[--C-:B------:R-:W-:Y:S01]  /*0f80*/  IMAD.X R5, R5, 0x1, R11.reuse, P1 ;  /* 0x0000000105057824 */ /* 0x100fe200008e060b */
[----:B------:R-:W-:Y:S01]  /*0f90*/  ISETP.NE.AND P1, PT, R0, RZ, PT ;  /* 0x000000ff0000720c */ /* 0x000fe20003f25270 */
[----:B------:R-:W-:-:S03]  /*0fa0*/  IMAD.X R11, RZ, RZ, R11, P2 ;  /* 0x000000ffff0b7224 */ /* 0x000fc600010e060b */
[----:B------:R0:W-:Y:S09]  /*0fb0*/  STG.E desc[UR6][R4.64], RZ ;  /* 0x000000ff04007986 */ /* 0x0001f2000c101906 */
[----:B------:R-:W-:Y:S05]  /*0fc0*/  @P1 BRA `(.L_x_8) ;  /* 0xfffffffc00dc1947 */ /* 0x000fea000383ffff */
.L_x_7:
[----:B------:R-:W-:Y:S05]  /*0fd0*/  @P0 EXIT ;  /* 0x000000000000094d */ /* 0x000fea0003800000 */
[C---:B0-----:R-:W-:Y:S02]  /*0fe0*/  VIADD R4, R7.reuse, -UR8 ;  /* 0x8000000807047c36 */ /* 0x041fe40008000000 */
[----:B------:R-:W-:-:S03]  /*0ff0*/  IMAD.WIDE.U32 R6, R7, 0x4, RZ ;  /* 0x0000000407067825 */ /* 0x000fc600078e00ff */
[----:B------:R-:W-:Y:S01]  /*1000*/  ISETP.GE.AND P0, PT, R4, RZ, PT ;  /* 0x000000ff0400720c */ /* 0x000fe20003f06270 */
[----:B------:R-:W-:Y:S02]  /*1010*/  IMAD.MOV.U32 R0, RZ, RZ, R6 ;  /* 0x000000ffff007224 */ /* 0x000fe400078e0006 */
[----:B----4-:R-:W-:-:S10]  /*1020*/  IMAD.MOV.U32 R5, RZ, RZ, R7 ;  /* 0x000000ffff057224 */ /* 0x010fd400078e0007 */
[----:B------:R-:W-:Y:S05]  /*1030*/  @P0 BRA `(.L_x_9) ;  /* 0x0000000400cc0947 */ /* 0x000fea0003800000 */
[----:B------:R-:W-:Y:S01]  /*1040*/  IMAD.MOV R6, RZ, RZ, -R4 ;  /* 0x000000ffff067224 */ /* 0x000fe200078e0a04 */
[----:B------:R-:W-:-:S04]  /*1050*/  PLOP3.LUT P0, PT, PT, PT, PT, 0x80, 0x8 ;  /* 0x000000000008781c */ /* 0x000fc80003f0f070 */
[----:B------:R-:W-:-:S13]  /*1060*/  ISETP.GT.AND P1, PT, R6, 0xc, PT ;  /* 0x0000000c0600780c */ /* 0x000fda0003f24270 */
[----:B------:R-:W-:Y:S05]  /*1070*/  @!P1 BRA `(.L_x_10) ;  /* 0x0000000400189947 */ /* 0x000fea0003800000 */
[----:B------:R-:W-:-:S13]  /*1080*/  PLOP3.LUT P0, PT, PT, PT, PT, 0x8, 0x80 ;  /* 0x000000000080781c */ /* 0x000fda0003f0e170 */
.L_x_11:
[----:B----4-:R-:W4:Y:S02]  /*1090*/  LDG.E.64 R6, desc[UR6][R2.64] ;  /* 0x0000000602067981 */ /* 0x010f24000c1e1b00 */
[----:B----4-:R-:W-:-:S05]  /*10a0*/  IADD3 R8, P1, PT, R6, R0, RZ ;  /* 0x0000000006087210 */ /* 0x010fca0007f3e0ff */
[----:B------:R-:W-:-:S05]  /*10b0*/  IMAD.X R9, R7, 0x1, R5, P1 ;  /* 0x0000000107097824 */ /* 0x000fca00008e0605 */
[----:B------:R0:W-:Y:S04]  /*10c0*/  STG.E desc[UR6][R8.64], RZ ;  /* 0x000000ff08007986 */ /* 0x0001e8000c101906 */
[----:B------:R-:W4:Y:S02]  /*10d0*/  LDG.E.64 R6, desc[UR6][R2.64] ;  /* 0x0000000602067981 */ /* 0x000f24000c1e1b00 */
[----:B----4-:R-:W-:-:S05]  /*10e0*/  IADD3 R10, P1, PT, R6, R0, RZ ;  /* 0x00000000060a7210 */ /* 0x010fca0007f3e0ff */
[----:B------:R-:W-:-:S05]  /*10f0*/  IMAD.X R11, R7, 0x1, R5, P1 ;  /* 0x00000001070b7824 */ /* 0x000fca00008e0605 */
[----:B------:R4:W-:Y:S04]  /*1100*/  STG.E desc[UR6][R10.64+0x4], RZ ;  /* 0x000004ff0a007986 */ /* 0x0009e8000c101906 */
[----:B------:R-:W1:Y:S02]  /*1110*/  LDG.E.64 R6, desc[UR6][R2.64] ;  /* 0x0000000602067981 */ /* 0x000e64000c1e1b00 */
[----:B-123--:R-:W-:-:S05]  /*1120*/  IADD3 R12, P1, PT, R6, R0, RZ ;  /* 0x00000000060c7210 */ /* 0x00efca0007f3e0ff */
[----:B------:R-:W-:-:S05]  /*1130*/  IMAD.X R13, R7, 0x1, R5, P1 ;  /* 0x00000001070d7824 */ /* 0x000fca00008e0605 */
[----:B------:R1:W-:Y:S04]  /*1140*/  STG.E desc[UR6][R12.64+0x8], RZ ;  /* 0x000008ff0c007986 */ /* 0x0003e8000c101906 */
[----:B------:R-:W2:Y:S02]  /*1150*/  LDG.E.64 R6, desc[UR6][R2.64] ;  /* 0x0000000602067981 */ /* 0x000ea4000c1e1b00 */
[----:B--2---:R-:W-:-:S05]  /*1160*/  IADD3 R14, P1, PT, R6, R0, RZ ;  /* 0x00000000060e7210 */ /* 0x004fca0007f3e0ff */
[----:B------:R-:W-:-:S05]  /*1170*/  IMAD.X R15, R7, 0x1, R5, P1 ;  /* 0x00000001070f7824 */ /* 0x000fca00008e0605 */
[----:B------:R2:W-:Y:S04]  /*1180*/  STG.E desc[UR6][R14.64+0xc], RZ ;  /* 0x00000cff0e007986 */ /* 0x0005e8000c101906 */
[----:B------:R-:W0:Y:S02]  /*1190*/  LDG.E.64 R6, desc[UR6][R2.64] ;  /* 0x0000000602067981 */ /* 0x000e24000c1e1b00 */
[----:B0-----:R-:W-:-:S05]  /*11a0*/  IADD3 R8, P1, PT, R6, R0, RZ ;  /* 0x0000000006087210 */ /* 0x001fca0007f3e0ff */
[----:B------:R-:W-:-:S05]  /*11b0*/  IMAD.X R9, R7, 0x1, R5, P1 ;  /* 0x0000000107097824 */ /* 0x000fca00008e0605 */
[----:B------:R0:W-:Y:S04]  /*11c0*/  STG.E desc[UR6][R8.64+0x10], RZ ;  /* 0x000010ff08007986 */ /* 0x0001e8000c101906 */
[----:B------:R-:W4:Y:S02]  /*11d0*/  LDG.E.64 R6, desc[UR6][R2.64] ;  /* 0x0000000602067981 */ /* 0x000f24000c1e1b00 */
[----:B----4-:R-:W-:-:S05]  /*11e0*/  IADD3 R10, P1, PT, R6, R0, RZ ;  /* 0x00000000060a7210 */ /* 0x010fca0007f3e0ff */
[----:B------:R-:W-:-:S05]  /*11f0*/  IMAD.X R11, R7, 0x1, R5, P1 ;  /* 0x00000001070b7824 */ /* 0x000fca00008e0605 */
[----:B------:R3:W-:Y:S04]  /*1200*/  STG.E desc[UR6][R10.64+0x14], RZ ;  /* 0x000014ff0a007986 */ /* 0x0007e8000c101906 */
[----:B------:R-:W1:Y:S02]  /*1210*/  LDG.E.64 R6, desc[UR6][R2.64] ;  /* 0x0000000602067981 */ /* 0x000e64000c1e1b00 */
[----:B-1----:R-:W-:-:S05]  /*1220*/  IADD3 R12, P1, PT, R6, R0, RZ ;  /* 0x00000000060c7210 */ /* 0x002fca0007f3e0ff */
        /* <DEDUP_REMOVED lines=10> */
[----:B------:R-:W3:Y:S02]  /*12d0*/  LDG.E.64 R6, desc[UR6][R2.64] ;  /* 0x0000000602067981 */ /* 0x000ee4000c1e1b00 */
[----:B---3--:R-:W-:-:S05]  /*12e0*/  IADD3 R10, P1, PT, R6, R0, RZ ;  /* 0x00000000060a7210 */ /* 0x008fca0007f3e0ff */
        /* <DEDUP_REMOVED lines=22> */
[----:B------:R-:W2:Y:S01]  /*1450*/  LDG.E.64 R6, desc[UR6][R2.64] ;  /* 0x0000000602067981 */ /* 0x000ea2000c1e1b00 */
[----:B------:R-:W-:Y:S01]  /*1460*/  VIADD R4, R4, 0x10 ;  /* 0x0000001004047836 */ /* 0x000fe20000000000 */
[----:B--2---:R-:W-:Y:S02]  /*1470*/  IADD3 R6, P1, PT, R6, R0, RZ ;  /* 0x0000000006067210 */ /* 0x004fe40007f3e0ff */
[----:B------:R-:W-:-:S03]  /*1480*/  IADD3 R0, P2, PT, R0, 0x40, RZ ;  /* 0x0000004000007810 */ /* 0x000fc60007f5e0ff */
[--C-:B------:R-:W-:Y:S01]  /*1490*/  IMAD.X R7, R7, 0x1, R5.reuse, P1 ;  /* 0x0000000107077824 */ /* 0x100fe200008e0605 */
[----:B------:R-:W-:Y:S01]  /*14a0*/  ISETP.GE.AND P1, PT, R4, -0xc, PT ;  /* 0xfffffff40400780c */ /* 0x000fe20003f26270 */
[----:B------:R-:W-:-:S03]  /*14b0*/  IMAD.X R5, RZ, RZ, R5, P2 ;  /* 0x000000ffff057224 */ /* 0x000fc600010e0605 */
[----:B------:R4:W-:Y:S09]  /*14c0*/  STG.E desc[UR6][R6.64+0x3c], RZ ;  /* 0x00003cff06007986 */ /* 0x0009f2000c101906 */
[----:B------:R-:W-:Y:S05]  /*14d0*/  @!P1 BRA `(.L_x_11) ;  /* 0xfffffff800ec9947 */ /* 0x000fea000383ffff */
.L_x_10:
[----:B----4-:R-:W-:-:S05]  /*14e0*/  IMAD.MOV R6, RZ, RZ, -R4 ;  /* 0x000000ffff067224 */ /* 0x010fca00078e0a04 */
[----:B------:R-:W-:-:S13]  /*14f0*/  ISETP.GT.AND P1, PT, R6, 0x4, PT ;  /* 0x000000040600780c */ /* 0x000fda0003f24270 */
[----:B------:R-:W-:Y:S05]  /*1500*/  @!P1 BRA `(.L_x_12) ;  /* 0x0000000000909947 */ /* 0x000fea0003800000 */
[----:B------:R-:W4:Y:S02]  /*1510*/  LDG.E.64 R6, desc[UR6][R2.64] ;  /* 0x0000000602067981 */ /* 0x000f24000c1e1b00 */
        /* <DEDUP_REMOVED lines=27> */
[----:B------:R-:W3:Y:S01]  /*16d0*/  LDG.E.64 R6, desc[UR6][R2.64] ;  /* 0x0000000602067981 */ /* 0x000ee2000c1e1b00 */
[----:B------:R-:W-:Y:S01]  /*16e0*/  VIADD R4, R4, 0x8 ;  /* 0x0000000804047836 */ /* 0x000fe20000000000 */
[----:B---3--:R-:W-:Y:S02]  /*16f0*/  IADD3 R6, P0, PT, R6, R0, RZ ;  /* 0x0000000006067210 */ /* 0x008fe40007f1e0ff */
[----:B------:R-:W-:-:S03]  /*1700*/  IADD3 R0, P1, PT, R0, 0x20, RZ ;  /* 0x0000002000007810 */ /* 0x000fc60007f3e0ff */
[--C-:B------:R-:W-:Y:S01]  /*1710*/  IMAD.X R7, R7, 0x1, R5.reuse, P0 ;  /* 0x0000000107077824 */ /* 0x100fe200000e0605 */
[----:B------:R-:W-:Y:S01]  /*1720*/  PLOP3.LUT P0, PT, PT, PT, PT, 0x8, 0x80 ;  /* 0x000000000080781c */ /* 0x000fe20003f0e170 */
[----:B------:R-:W-:-:S03]  /*1730*/  IMAD.X R5, RZ, RZ, R5, P1 ;  /* 0x000000ffff057224 */ /* 0x000fc600008e0605 */
[----:B------:R2:W-:Y:S09]  /*1740*/  STG.E desc[UR6][R6.64+0x1c], RZ ;  /* 0x00001cff06007986 */ /* 0x0005f2000c101906 */
.L_x_12:
[----:B------:R-:W-:-:S13]  /*1750*/  ISETP.NE.OR P0, PT, R4, RZ, P0 ;  /* 0x000000ff0400720c */ /* 0x000fda0000705670 */
[----:B------:R-:W-:Y:S05]  /*1760*/  @!P0 EXIT ;  /* 0x000000000000894d */ /* 0x000fea0003800000 */
.L_x_9:
[----:B0-2---:R-:W2:Y:S02]  /*1770*/  LDG.E.64 R6, desc[UR6][R2.64] ;  /* 0x0000000602067981 */ /* 0x005ea4000c1e1b00 */
[----:B--2---:R-:W-:-:S05]  /*1780*/  IADD3 R8, P0, PT, R6, R0, RZ ;  /* 0x0000000006087210 */ /* 0x004fca0007f1e0ff */
[----:B------:R-:W-:-:S05]  /*1790*/  IMAD.X R9, R7, 0x1, R5, P0 ;  /* 0x0000000107097824 */ /* 0x000fca00000e0605 */
[----:B------:R0:W-:Y:S04]  /*17a0*/  STG.E desc[UR6][R8.64], RZ ;  /* 0x000000ff08007986 */ /* 0x0001e8000c101906 */
[----:B------:R-:W2:Y:S02]  /*17b0*/  LDG.E.64 R6, desc[UR6][R2.64] ;  /* 0x0000000602067981 */ /* 0x000ea4000c1e1b00 */
[----:B--2---:R-:W-:-:S05]  /*17c0*/  IADD3 R10, P0, PT, R6, R0, RZ ;  /* 0x00000000060a7210 */ /* 0x004fca0007f1e0ff */
[----:B------:R-:W-:-:S05]  /*17d0*/  IMAD.X R11, R7, 0x1, R5, P0 ;  /* 0x00000001070b7824 */ /* 0x000fca00000e0605 */
[----:B------:R0:W-:Y:S04]  /*17e0*/  STG.E desc[UR6][R10.64+0x4], RZ ;  /* 0x000004ff0a007986 */ /* 0x0001e8000c101906 */
[----:B------:R-:W1:Y:S02]  /*17f0*/  LDG.E.64 R6, desc[UR6][R2.64] ;  /* 0x0000000602067981 */ /* 0x000e64000c1e1b00 */
[----:B-1-3--:R-:W-:-:S05]  /*1800*/  IADD3 R12, P0, PT, R6, R0, RZ ;  /* 0x00000000060c7210 */ /* 0x00afca0007f1e0ff */
[----:B------:R-:W-:-:S05]  /*1810*/  IMAD.X R13, R7, 0x1, R5, P0 ;  /* 0x00000001070d7824 */ /* 0x000fca00000e0605 */
[----:B------:R0:W-:Y:S04]  /*1820*/  STG.E desc[UR6][R12.64+0x8], RZ ;  /* 0x000008ff0c007986 */ /* 0x0001e8000c101906 */
[----:B------:R-:W2:Y:S01]  /*1830*/  LDG.E.64 R6, desc[UR6][R2.64] ;  /* 0x0000000602067981 */ /* 0x000ea2000c1e1b00 */
[----:B------:R-:W-:Y:S01]  /*1840*/  VIADD R4, R4, 0x4 ;  /* 0x0000000404047836 */ /* 0x000fe20000000000 */
[----:B--2---:R-:W-:Y:S02]  /*1850*/  IADD3 R6, P0, PT, R6, R0, RZ ;  /* 0x0000000006067210 */ /* 0x004fe40007f1e0ff */
[----:B------:R-:W-:-:S03]  /*1860*/  IADD3 R0, P1, PT, R0, 0x10, RZ ;  /* 0x0000001000007810 */ /* 0x000fc60007f3e0ff */
[--C-:B------:R-:W-:Y:S01]  /*1870*/  IMAD.X R7, R7, 0x1, R5.reuse, P0 ;  /* 0x0000000107077824 */ /* 0x100fe200000e0605 */
[----:B------:R-:W-:Y:S01]  /*1880*/  ISETP.NE.AND P0, PT, R4, RZ, PT ;  /* 0x000000ff0400720c */ /* 0x000fe20003f05270 */
[----:B------:R-:W-:-:S03]  /*1890*/  IMAD.X R5, RZ, RZ, R5, P1 ;  /* 0x000000ffff057224 */ /* 0x000fc600008e0605 */
[----:B------:R0:W-:Y:S09]  /*18a0*/  STG.E desc[UR6][R6.64+0xc], RZ ;  /* 0x00000cff06007986 */ /* 0x0001f2000c101906 */
[----:B------:R-:W-:Y:S05]  /*18b0*/  @P0 BRA `(.L_x_9) ;  /* 0xfffffffc00ac0947 */ /* 0x000fea000383ffff */
[----:B------:R-:W-:Y:S05]  /*18c0*/  EXIT ;  /* 0x000000000000794d */ /* 0x000fea0003800000 */
.L_x_13:
[----:B------:R-:W-:-:S00]  /*18d0*/  BRA `(.L_x_13) ;  /* 0xfffffffc00fc7947 */ /* 0x000fc0000383ffff */
[----:B------:R-:W-:-:S00]  /*18e0*/  NOP ;  /* 0x0000000000007918 */ /* 0x000fc00000000000 */
        /* <DEDUP_REMOVED lines=9> */
.L_x_14:


//--------------------- .nv.shared.reserved.0     --------------------------
	.section	.nv.shared.reserved.0,"aw",@nobits
	.weak		__nv_reservedSMEM_offset_0_alias
	.size		__nv_reservedSMEM_offset_0_alias, 0, 64
	.other		__nv_reservedSMEM_offset_0_alias,@"STO_CUDA_RESERVED_SHARED STV_DEFAULT"
__nv_reservedSMEM_offset_0_alias:
	.zero		0
	.zero		64


//--------------------- .nv.constant0._Z13zeroPadKernelPiS_iPS_ii --------------------------
	.section	.nv.constant0._Z13zeroPadKernelPiS_iPS_ii,"a",@progbits
	.sectionflags	@""
	.align	4
.nv.constant0._Z13zeroPadKernelPiS_iPS_ii:
	.zero		936


//--------------------- SYMBOLS --------------------------

	.type		.nv.reservedSmem.offset0,@object
	.size		.nv.reservedSmem.offset0,0x4
